	.headerflags	@"EF_CUDA_TEXMODE_UNIFIED EF_CUDA_64BIT_ADDRESS EF_CUDA_ACCELERATORS EF_CUDA_SM90 EF_CUDA_VIRTUAL_SM(EF_CUDA_SM90)"
	.elftype	@"ET_EXEC"


//--------------------- .nv.info                  --------------------------
	.section	.nv.info,"",@"SHT_CUDA_INFO"
	.align	4


	//----- nvinfo : EIATTR_REGCOUNT
	.align		4
        /*0000*/ 	.byte	0x04, 0x2f
        /*0002*/ 	.short	(.L_3 - .L_2)
	.align		4
.L_2:
        /*0004*/ 	.word	index@(triton_poi_fused__native_batch_norm_legit_no_training_convolution_relu_threshold_backward_1)
        /*0008*/ 	.word	0x00000013


	//----- nvinfo : EIATTR_MIN_STACK_SIZE
	.align		4
.L_3:
        /*000c*/ 	.byte	0x04, 0x12
        /*000e*/ 	.short	(.L_5 - .L_4)
	.align		4
.L_4:
        /*0010*/ 	.word	index@(triton_poi_fused__native_batch_norm_legit_no_training_convolution_relu_threshold_backward_1)
        /*0014*/ 	.word	0x00000000


	//----- nvinfo : EIATTR_FRAME_SIZE
	.align		4
.L_5:
        /*0018*/ 	.byte	0x04, 0x11
        /*001a*/ 	.short	(.L_7 - .L_6)
	.align		4
.L_6:
        /*001c*/ 	.word	index@(triton_poi_fused__native_batch_norm_legit_no_training_convolution_relu_threshold_backward_1)
        /*0020*/ 	.word	0x00000000


	//----- nvinfo : EIATTR_MIN_STACK_SIZE
	.align		4
.L_7:
        /*0024*/ 	.byte	0x04, 0x12
        /*0026*/ 	.short	(.L_9 - .L_8)
	.align		4
.L_8:
        /*0028*/ 	.word	index@(triton_poi_fused__native_batch_norm_legit_no_training_convolution_relu_threshold_backward_1)
        /*002c*/ 	.word	0x00000000
.L_9:


//--------------------- .nv.info.triton_poi_fused__native_batch_norm_legit_no_training_convolution_relu_threshold_backward_1 --------------------------
	.section	.nv.info.triton_poi_fused__native_batch_norm_legit_no_training_convolution_relu_threshold_backward_1,"",@"SHT_CUDA_INFO"
	.sectionflags	@""
	.align	4


	//----- nvinfo : EIATTR_CUDA_API_VERSION
	.align		4
        /*0000*/ 	.byte	0x04, 0x37
        /*0002*/ 	.short	(.L_11 - .L_10)
.L_10:
        /*0004*/ 	.word	0x0000007c


	//----- nvinfo : EIATTR_KPARAM_INFO
	.align		4
.L_11:
        /*0008*/ 	.byte	0x04, 0x17
        /*000a*/ 	.short	(.L_13 - .L_12)
.L_12:
        /*000c*/ 	.word	0x00000000
        /*0010*/ 	.short	0x0008
        /*0012*/ 	.short	0x0040
        /*0014*/ 	.byte	0x00, 0xf0, 0x11, 0x00


	//----- nvinfo : EIATTR_KPARAM_INFO
	.align		4
.L_13:
        /*0018*/ 	.byte	0x04, 0x17
        /*001a*/ 	.short	(.L_15 - .L_14)
.L_14:
        /*001c*/ 	.word	0x00000000
        /*0020*/ 	.short	0x0007
        /*0022*/ 	.short	0x0038
        /*0024*/ 	.byte	0x00, 0xf4, 0x21, 0x00


	//----- nvinfo : EIATTR_KPARAM_INFO
	.align		4
.L_15:
        /*0028*/ 	.byte	0x04, 0x17
        /*002a*/ 	.short	(.L_17 - .L_16)
.L_16:
        /*002c*/ 	.word	0x00000000
        /*0030*/ 	.short	0x0006
        /*0032*/ 	.short	0x0030
        /*0034*/ 	.byte	0x00, 0xf4, 0x21, 0x00


	//----- nvinfo : EIATTR_KPARAM_INFO
	.align		4
.L_17:
        /*0038*/ 	.byte	0x04, 0x17
        /*003a*/ 	.short	(.L_19 - .L_18)
.L_18:
        /*003c*/ 	.word	0x00000000
        /*0040*/ 	.short	0x0005
        /*0042*/ 	.short	0x0028
        /*0044*/ 	.byte	0x00, 0xf4, 0x21, 0x00


	//----- nvinfo : EIATTR_KPARAM_INFO
	.align		4
.L_19:
        /*0048*/ 	.byte	0x04, 0x17
        /*004a*/ 	.short	(.L_21 - .L_20)
.L_20:
        /*004c*/ 	.word	0x00000000
        /*0050*/ 	.short	0x0004
        /*0052*/ 	.short	0x0020
        /*0054*/ 	.byte	0x00, 0xf4, 0x21, 0x00


	//----- nvinfo : EIATTR_KPARAM_INFO
	.align		4
.L_21:
        /*0058*/ 	.byte	0x04, 0x17
        /*005a*/ 	.short	(.L_23 - .L_22)
.L_22:
        /*005c*/ 	.word	0x00000000
        /*0060*/ 	.short	0x0003
        /*0062*/ 	.short	0x0018
        /*0064*/ 	.byte	0x00, 0xf4, 0x21, 0x00


	//----- nvinfo : EIATTR_KPARAM_INFO
	.align		4
.L_23:
        /*0068*/ 	.byte	0x04, 0x17
        /*006a*/ 	.short	(.L_25 - .L_24)
.L_24:
        /*006c*/ 	.word	0x00000000
        /*0070*/ 	.short	0x0002
        /*0072*/ 	.short	0x0010
        /*0074*/ 	.byte	0x00, 0xf4, 0x21, 0x00


	//----- nvinfo : EIATTR_KPARAM_INFO
	.align		4
.L_25:
        /*0078*/ 	.byte	0x04, 0x17
        /*007a*/ 	.short	(.L_27 - .L_26)
.L_26:
        /*007c*/ 	.word	0x00000000
        /*0080*/ 	.short	0x0001
        /*0082*/ 	.short	0x0008
        /*0084*/ 	.byte	0x00, 0xf4, 0x21, 0x00


	//----- nvinfo : EIATTR_KPARAM_INFO
	.align		4
.L_27:
        /*0088*/ 	.byte	0x04, 0x17
        /*008a*/ 	.short	(.L_29 - .L_28)
.L_28:
        /*008c*/ 	.word	0x00000000
        /*0090*/ 	.short	0x0000
        /*0092*/ 	.short	0x0000
        /*0094*/ 	.byte	0x00, 0xf4, 0x21, 0x00


	//----- nvinfo : EIATTR_SPARSE_MMA_MASK
	.align		4
.L_29:
        /*0098*/ 	.byte	0x03, 0x50
        /*009a*/ 	.short	0x0000


	//----- nvinfo : EIATTR_MAXREG_COUNT
	.align		4
        /*009c*/ 	.byte	0x03, 0x1b
        /*009e*/ 	.short	0x00ff


	//----- nvinfo : EIATTR_EXIT_INSTR_OFFSETS
	.align		4
        /*00a0*/ 	.byte	0x04, 0x1c
        /*00a2*/ 	.short	(.L_31 - .L_30)


	//   ....[0]....
.L_30:
        /*00a4*/ 	.word	0x000003a0


	//----- nvinfo : EIATTR_REQNTID
	.align		4
.L_31:
        /*00a8*/ 	.byte	0x04, 0x10
        /*00aa*/ 	.short	(.L_33 - .L_32)
.L_32:
        /*00ac*/ 	.word	0x00000080
        /*00b0*/ 	.word	0x00000001
        /*00b4*/ 	.word	0x00000001


	//----- nvinfo : EIATTR_CBANK_PARAM_SIZE
	.align		4
.L_33:
        /*00b8*/ 	.byte	0x03, 0x19
        /*00ba*/ 	.short	0x0044


	//----- nvinfo : EIATTR_PARAM_CBANK
	.align		4
        /*00bc*/ 	.byte	0x04, 0x0a
        /*00be*/ 	.short	(.L_35 - .L_34)
	.align		4
.L_34:
        /*00c0*/ 	.word	index@(.nv.constant0.triton_poi_fused__native_batch_norm_legit_no_training_convolution_relu_threshold_backward_1)
        /*00c4*/ 	.short	0x0210
        /*00c6*/ 	.short	0x0044


	//----- nvinfo : EIATTR_SW_WAR
	.align		4
.L_35:
        /*00c8*/ 	.byte	0x04, 0x36
        /*00ca*/ 	.short	(.L_37 - .L_36)
.L_36:
        /*00cc*/ 	.word	0x00000008
.L_37:


//--------------------- .nv.callgraph             --------------------------
	.section	.nv.callgraph,"",@"SHT_CUDA_CALLGRAPH"
	.align	4
	.sectionentsize	8
	.align		4
        /*0000*/ 	.word	0x00000000
	.align		4
        /*0004*/ 	.word	0xffffffff
	.align		4
        /*0008*/ 	.word	0x00000000
	.align		4
        /*000c*/ 	.word	0xfffffffe
	.align		4
        /*0010*/ 	.word	0x00000000
	.align		4
        /*0014*/ 	.word	0xfffffffd
	.align		4
        /*0018*/ 	.word	0x00000000
	.align		4
        /*001c*/ 	.word	0xfffffffc


//--------------------- .nv.constant4             --------------------------
	.section	.nv.constant4,"a",@progbits
	.align	8
	.align		8
.nv.constant4:
        /*0000*/ 	.dword	_$_str
	.align		8
        /*0008*/ 	.dword	_$_str_$_2


//--------------------- .text.triton_poi_fused__native_batch_norm_legit_no_training_convolution_relu_threshold_backward_1 --------------------------
	.section	.text.triton_poi_fused__native_batch_norm_legit_no_training_convolution_relu_threshold_backward_1,"ax",@progbits
	.align	128
        .global         triton_poi_fused__native_batch_norm_legit_no_training_convolution_relu_threshold_backward_1
        .type           triton_poi_fused__native_batch_norm_legit_no_training_convolution_relu_threshold_backward_1,@function
        .size           triton_poi_fused__native_batch_norm_legit_no_training_convolution_relu_threshold_backward_1,(.L_x_1 - triton_poi_fused__native_batch_norm_legit_no_training_convolution_relu_threshold_backward_1)
        .other          triton_poi_fused__native_batch_norm_legit_no_training_convolution_relu_threshold_backward_1,@"STO_CUDA_ENTRY STV_DEFAULT"
triton_poi_fused__native_batch_norm_legit_no_training_convolution_relu_threshold_backward_1:
.text.triton_poi_fused__native_batch_norm_legit_no_training_convolution_relu_threshold_backward_1:
[----:B------:R-:W-:Y:S01]  /*0000*/  LDC R1, c[0x0][0x28] ;  /* 0x00000a00ff017b82 */ /* 0x000fe20000000800 */
[----:B------:R-:W1:Y:S07]  /*0010*/  S2R R0, SR_TID.X ;  /* 0x0000000000007919 */ /* 0x000e6e0000002100 */
[----:B------:R-:W2:Y:S01]  /*0020*/  LDC.64 R10, c[0x0][0x228] ;  /* 0x00008a00ff0a7b82 */ /* 0x000ea20000000a00 */
[----:B------:R-:W-:Y:S01]  /*0030*/  ULDC.64 UR4, c[0x0][0x208] ;  /* 0x0000820000047ab9 */ /* 0x000fe20000000a00 */
[----:B------:R-:W-:Y:S01]  /*0040*/  ULDC.64 UR6, c[0x0][0x248] ;  /* 0x0000920000067ab9 */ /* 0x000fe20000000a00 */
[----:B------:R-:W3:Y:S05]  /*0050*/  S2R R3, SR_CTAID.X ;  /* 0x0000000000037919 */ /* 0x000eea0000002500 */
[----:B------:R-:W4:Y:S08]  /*0060*/  LDC.64 R6, c[0x0][0x218] ;  /* 0x00008600ff067b82 */ /* 0x000f300000000a00 */
[----:B------:R-:W5:Y:S08]  /*0070*/  LDC.64 R8, c[0x0][0x220] ;  /* 0x00008800ff087b82 */ /* 0x000f700000000a00 */
[----:B------:R-:W5:Y:S01]  /*0080*/  LDC.64 R12, c[0x0][0x230] ;  /* 0x00008c00ff0c7b82 */ /* 0x000f620000000a00 */
[----:B-1----:R-:W-:-:S07]  /*0090*/  LOP3.LUT R0, R0, 0x7f, RZ, 0xc0, !PT ;  /* 0x0000007f00007812 */ /* 0x002fce00078ec0ff */
[----:B------:R-:W1:Y:S01]  /*00a0*/  LDC.64 R4, c[0x0][0x238] ;  /* 0x00008e00ff047b82 */ /* 0x000e620000000a00 */
[----:B---3--:R-:W-:Y:S02]  /*00b0*/  SHF.R.S32.HI R2, RZ, 0x18, R3 ;  /* 0x00000018ff027819 */ /* 0x008fe40000011403 */
[----:B------:R-:W-:Y:S02]  /*00c0*/  LEA R0, R3, R0, 0x7 ;  /* 0x0000000003007211 */ /* 0x000fe400078e38ff */
[----:B------:R-:W-:-:S04]  /*00d0*/  SGXT R3, R2, 0x1 ;  /* 0x000000010203781a */ /* 0x000fc80000000200 */
[----:B------:R-:W-:-:S04]  /*00e0*/  LEA.HI R3, R3, R0, RZ, 0x9 ;  /* 0x0000000003037211 */ /* 0x000fc800078f48ff */
[----:B------:R-:W-:-:S04]  /*00f0*/  SHF.R.S32.HI R3, RZ, 0x9, R3 ;  /* 0x00000009ff037819 */ /* 0x000fc80000011403 */
[----:B------:R-:W-:-:S04]  /*0100*/  LEA.HI R2, R3, R3, RZ, 0x2 ;  /* 0x0000000303027211 */ /* 0x000fc800078f10ff */
[----:B------:R-:W-:-:S04]  /*0110*/  LOP3.LUT R2, R2, 0xfffffffc, RZ, 0xc0, !PT ;  /* 0xfffffffc02027812 */ /* 0x000fc800078ec0ff */
[----:B------:R-:W-:Y:S02]  /*0120*/  IADD3 R15, R3, -R2, RZ ;  /* 0x80000002030f7210 */ /* 0x000fe40007ffe0ff */
[----:B------:R-:W3:Y:S03]  /*0130*/  LDC.64 R2, c[0x0][0x210] ;  /* 0x00008400ff027b82 */ /* 0x000ee60000000a00 */
[----:B--2---:R-:W-:-:S05]  /*0140*/  IMAD.WIDE R10, R15, 0x4, R10 ;  /* 0x000000040f0a7825 */ /* 0x004fca00078e020a */
[----:B------:R2:W2:Y:S01]  /*0150*/  LDG.E.EL R16, desc[UR4][R10.64] ;  /* 0x000000040a107981 */ /* 0x0004a2000c2e1900 */
[----:B----4-:R-:W-:-:S04]  /*0160*/  IMAD.WIDE R6, R15, 0x4, R6 ;  /* 0x000000040f067825 */ /* 0x010fc800078e0206 */
[----:B-----5:R-:W-:Y:S02]  /*0170*/  IMAD.WIDE R8, R15, 0x4, R8 ;  /* 0x000000040f087825 */ /* 0x020fe400078e0208 */
[----:B------:R-:W4:Y:S04]  /*0180*/  LDG.E.EL R7, desc[UR4][R6.64] ;  /* 0x0000000406077981 */ /* 0x000f28000c2e1900 */
[----:B------:R-:W5:Y:S01]  /*0190*/  LDG.E.EL R8, desc[UR4][R8.64] ;  /* 0x0000000408087981 */ /* 0x000f62000c2e1900 */
[----:B---3--:R-:W-:-:S05]  /*01a0*/  IMAD.WIDE R2, R0, 0x4, R2 ;  /* 0x0000000400027825 */ /* 0x008fca00078e0202 */
[----:B------:R-:W4:Y:S01]  /*01b0*/  LDG.E R14, desc[UR4][R2.64] ;  /* 0x00000004020e7981 */ /* 0x000f22000c1e1900 */
[----:B0-2---:R-:W-:-:S04]  /*01c0*/  IMAD.WIDE R10, R15, 0x4, R12 ;  /* 0x000000040f0a7825 */ /* 0x005fc800078e020c */
[----:B-1----:R-:W-:Y:S02]  /*01d0*/  IMAD.WIDE R4, R15, 0x4, R4 ;  /* 0x000000040f047825 */ /* 0x002fe400078e0204 */
[----:B------:R-:W2:Y:S04]  /*01e0*/  LDG.E.EL R10, desc[UR4][R10.64] ;  /* 0x000000040a0a7981 */ /* 0x000ea8000c2e1900 */
[----:B------:R0:W2:Y:S01]  /*01f0*/  LDG.E.EL R13, desc[UR4][R4.64] ;  /* 0x00000004040d7981 */ /* 0x0000a2000c2e1900 */
[----:B------:R-:W-:Y:S01]  /*0200*/  HFMA2.MMA R15, -RZ, RZ, 1.625, 0 ;  /* 0x3e800000ff0f7435 */ /* 0x000fe200000001ff */
[----:B0-----:R-:W0:Y:S02]  /*0210*/  LDC.64 R4, c[0x0][0x240] ;  /* 0x00009000ff047b82 */ /* 0x001e240000000a00 */
[----:B0-----:R-:W-:-:S04]  /*0220*/  IMAD.WIDE R4, R0, 0x4, R4 ;  /* 0x0000000400047825 */ /* 0x001fc800078e0204 */
[----:B------:R-:W-:-:S04]  /*0230*/  FADD R16, R16, 9.9999997473787516356e-06 ;  /* 0x3727c5ac10107421 */ /* 0x000fc80000000000 */
[----:B------:R-:W0:Y:S02]  /*0240*/  MUFU.SQRT R12, R16 ;  /* 0x00000010000c7308 */ /* 0x000e240000002000 */
[C---:B0-----:R-:W-:Y:S02]  /*0250*/  FSETP.GT.AND P0, PT, R12.reuse, 8.50705917302346158658e+37, PT ;  /* 0x7e8000000c00780b */ /* 0x041fe40003f04000 */
[----:B------:R-:W-:-:S11]  /*0260*/  FSETP.GEU.AND P1, PT, R12, 1.175494350822287508e-38, PT ;  /* 0x008000000c00780b */ /* 0x000fd60003f2e000 */
[----:B------:R-:W-:-:S04]  /*0270*/  @P0 FMUL R12, R12, 0.25 ;  /* 0x3e8000000c0c0820 */ /* 0x000fc80000400000 */
[----:B------:R-:W-:-:S06]  /*0280*/  @!P1 FMUL R12, R12, 16777216 ;  /* 0x4b8000000c0c9820 */ /* 0x000fcc0000400000 */
[----:B------:R-:W0:Y:S01]  /*0290*/  MUFU.RCP R12, R12 ;  /* 0x0000000c000c7308 */ /* 0x000e220000001000 */
[----:B------:R-:W-:Y:S01]  /*02a0*/  FSEL R15, R15, 1, P0 ;  /* 0x3f8000000f0f7808 */ /* 0x000fe20000000000 */
[----:B----4-:R-:W-:-:S04]  /*02b0*/  FADD R9, R14, R7 ;  /* 0x000000070e097221 */ /* 0x010fc80000000000 */
[----:B------:R-:W-:Y:S01]  /*02c0*/  @!P1 FMUL R15, R15, 16777216 ;  /* 0x4b8000000f0f9820 */ /* 0x000fe20000400000 */
[----:B-----5:R-:W-:-:S03]  /*02d0*/  FADD R8, -R8, R9 ;  /* 0x0000000908087221 */ /* 0x020fc60000000100 */
[----:B0-----:R-:W-:-:S04]  /*02e0*/  FMUL R15, R12, R15 ;  /* 0x0000000f0c0f7220 */ /* 0x001fc80000400000 */
[----:B------:R-:W-:-:S04]  /*02f0*/  FMUL R8, R8, R15 ;  /* 0x0000000f08087220 */ /* 0x000fc80000400000 */
[----:B--2---:R-:W-:-:S05]  /*0300*/  FFMA R8, R10, R8, R13 ;  /* 0x000000080a087223 */ /* 0x004fca000000000d */
[----:B------:R-:W-:-:S04]  /*0310*/  FSETP.GEU.AND P0, PT, R8, RZ, PT ;  /* 0x000000ff0800720b */ /* 0x000fc80003f0e000 */
[----:B------:R-:W-:Y:S02]  /*0320*/  FSEL R11, R8, RZ, P0 ;  /* 0x000000ff080b7208 */ /* 0x000fe40000000000 */
[----:B------:R-:W-:Y:S02]  /*0330*/  IADD3 R6, P1, R0, UR6, RZ ;  /* 0x0000000600067c10 */ /* 0x000fe4000ff3e0ff */
[----:B------:R-:W-:Y:S02]  /*0340*/  FSETP.GTU.AND P0, PT, R11, RZ, PT ;  /* 0x000000ff0b00720b */ /* 0x000fe40003f0c000 */
[----:B------:R-:W-:Y:S02]  /*0350*/  LEA.HI.X.SX32 R7, R0, UR7, 0x1, P1 ;  /* 0x0000000700077c11 */ /* 0x000fe400088f0eff */
[----:B------:R-:W-:Y:S01]  /*0360*/  SEL R13, RZ, 0x1, P0 ;  /* 0x00000001ff0d7807 */ /* 0x000fe20000000000 */
[----:B------:R-:W-:Y:S04]  /*0370*/  STG.E desc[UR4][R2.64], R9 ;  /* 0x0000000902007986 */ /* 0x000fe8000c101904 */
[----:B------:R-:W-:Y:S04]  /*0380*/  STG.E desc[UR4][R4.64], R11 ;  /* 0x0000000b04007986 */ /* 0x000fe8000c101904 */
[----:B------:R-:W-:Y:S01]  /*0390*/  STG.E.U8 desc[UR4][R6.64], R13 ;  /* 0x0000000d06007986 */ /* 0x000fe2000c101104 */
[----:B------:R-:W-:Y:S05]  /*03a0*/  EXIT ;  /* 0x000000000000794d */ /* 0x000fea0003800000 */
.L_x_0:
[----:B------:R-:W-:-:S00]  /*03b0*/  BRA `(.L_x_0) ;  /* 0xfffffffc00fc7947 */ /* 0x000fc0000383ffff */
[----:B------:R-:W-:-:S00]  /*03c0*/  NOP ;  /* 0x0000000000007918 */ /* 0x000fc00000000000 */
        /* <DEDUP_REMOVED lines=11> */
.L_x_1:


//--------------------- .nv.global.init           --------------------------
	.section	.nv.global.init,"aw",@progbits
.nv.global.init:
	.type		_$_str,@object
	.size		_$_str,(_$_str_$_2 - _$_str)
_$_str:
        /*0000*/ 	.byte	0x5f, 0x5f, 0x43, 0x55, 0x44, 0x41, 0x5f, 0x46, 0x54, 0x5a, 0x00
	.type		_$_str_$_2,@object
	.size		_$_str_$_2,(.L_1 - _$_str_$_2)
_$_str_$_2:
        /*000b*/ 	.byte	0x5f, 0x5f, 0x43, 0x55, 0x44, 0x41, 0x5f, 0x50, 0x52, 0x45, 0x43, 0x5f, 0x53, 0x51, 0x52, 0x54
        /*001b*/ 	.byte	0x00
.L_1:


//--------------------- .nv.constant0.triton_poi_fused__native_batch_norm_legit_no_training_convolution_relu_threshold_backward_1 --------------------------
	.section	.nv.constant0.triton_poi_fused__native_batch_norm_legit_no_training_convolution_relu_threshold_backward_1,"a",@progbits
	.sectionflags	@""
	.align	4
.nv.constant0.triton_poi_fused__native_batch_norm_legit_no_training_convolution_relu_threshold_backward_1:
	.zero		596
